	.headerflags	@"EF_CUDA_TEXMODE_UNIFIED EF_CUDA_64BIT_ADDRESS EF_CUDA_ACCELERATORS EF_CUDA_SM90 EF_CUDA_VIRTUAL_SM(EF_CUDA_SM90)"
	.elftype	@"ET_EXEC"


//--------------------- .nv.info                  --------------------------
	.section	.nv.info,"",@"SHT_CUDA_INFO"
	.align	4


	//----- nvinfo : EIATTR_REGCOUNT
	.align		4
        /*0000*/ 	.byte	0x04, 0x2f
        /*0002*/ 	.short	(.L_1 - .L_0)
	.align		4
.L_0:
        /*0004*/ 	.word	index@(triton_poi_fused_cat_23)
        /*0008*/ 	.word	0x00000016


	//----- nvinfo : EIATTR_MIN_STACK_SIZE
	.align		4
.L_1:
        /*000c*/ 	.byte	0x04, 0x12
        /*000e*/ 	.short	(.L_3 - .L_2)
	.align		4
.L_2:
        /*0010*/ 	.word	index@(triton_poi_fused_cat_23)
        /*0014*/ 	.word	0x00000000


	//----- nvinfo : EIATTR_FRAME_SIZE
	.align		4
.L_3:
        /*0018*/ 	.byte	0x04, 0x11
        /*001a*/ 	.short	(.L_5 - .L_4)
	.align		4
.L_4:
        /*001c*/ 	.word	index@(triton_poi_fused_cat_23)
        /*0020*/ 	.word	0x00000000


	//----- nvinfo : EIATTR_MIN_STACK_SIZE
	.align		4
.L_5:
        /*0024*/ 	.byte	0x04, 0x12
        /*0026*/ 	.short	(.L_7 - .L_6)
	.align		4
.L_6:
        /*0028*/ 	.word	index@(triton_poi_fused_cat_23)
        /*002c*/ 	.word	0x00000000
.L_7:


//--------------------- .nv.info.triton_poi_fused_cat_23 --------------------------
	.section	.nv.info.triton_poi_fused_cat_23,"",@"SHT_CUDA_INFO"
	.sectionflags	@""
	.align	4


	//----- nvinfo : EIATTR_CUDA_API_VERSION
	.align		4
        /*0000*/ 	.byte	0x04, 0x37
        /*0002*/ 	.short	(.L_9 - .L_8)
.L_8:
        /*0004*/ 	.word	0x0000007c


	//----- nvinfo : EIATTR_KPARAM_INFO
	.align		4
.L_9:
        /*0008*/ 	.byte	0x04, 0x17
        /*000a*/ 	.short	(.L_11 - .L_10)
.L_10:
        /*000c*/ 	.word	0x00000000
        /*0010*/ 	.short	0x0005
        /*0012*/ 	.short	0x0028
        /*0014*/ 	.byte	0x00, 0xf0, 0x11, 0x00


	//----- nvinfo : EIATTR_KPARAM_INFO
	.align		4
.L_11:
        /*0018*/ 	.byte	0x04, 0x17
        /*001a*/ 	.short	(.L_13 - .L_12)
.L_12:
        /*001c*/ 	.word	0x00000000
        /*0020*/ 	.short	0x0004
        /*0022*/ 	.short	0x0020
        /*0024*/ 	.byte	0x00, 0xf4, 0x21, 0x00


	//----- nvinfo : EIATTR_KPARAM_INFO
	.align		4
.L_13:
        /*0028*/ 	.byte	0x04, 0x17
        /*002a*/ 	.short	(.L_15 - .L_14)
.L_14:
        /*002c*/ 	.word	0x00000000
        /*0030*/ 	.short	0x0003
        /*0032*/ 	.short	0x0018
        /*0034*/ 	.byte	0x00, 0xf4, 0x21, 0x00


	//----- nvinfo : EIATTR_KPARAM_INFO
	.align		4
.L_15:
        /*0038*/ 	.byte	0x04, 0x17
        /*003a*/ 	.short	(.L_17 - .L_16)
.L_16:
        /*003c*/ 	.word	0x00000000
        /*0040*/ 	.short	0x0002
        /*0042*/ 	.short	0x0010
        /*0044*/ 	.byte	0x00, 0xf4, 0x21, 0x00


	//----- nvinfo : EIATTR_KPARAM_INFO
	.align		4
.L_17:
        /*0048*/ 	.byte	0x04, 0x17
        /*004a*/ 	.short	(.L_19 - .L_18)
.L_18:
        /*004c*/ 	.word	0x00000000
        /*0050*/ 	.short	0x0001
        /*0052*/ 	.short	0x0008
        /*0054*/ 	.byte	0x00, 0xf4, 0x21, 0x00


	//----- nvinfo : EIATTR_KPARAM_INFO
	.align		4
.L_19:
        /*0058*/ 	.byte	0x04, 0x17
        /*005a*/ 	.short	(.L_21 - .L_20)
.L_20:
        /*005c*/ 	.word	0x00000000
        /*0060*/ 	.short	0x0000
        /*0062*/ 	.short	0x0000
        /*0064*/ 	.byte	0x00, 0xf4, 0x21, 0x00


	//----- nvinfo : EIATTR_SPARSE_MMA_MASK
	.align		4
.L_21:
        /*0068*/ 	.byte	0x03, 0x50
        /*006a*/ 	.short	0x0000


	//----- nvinfo : EIATTR_MAXREG_COUNT
	.align		4
        /*006c*/ 	.byte	0x03, 0x1b
        /*006e*/ 	.short	0x00ff


	//----- nvinfo : EIATTR_EXIT_INSTR_OFFSETS
	.align		4
        /*0070*/ 	.byte	0x04, 0x1c
        /*0072*/ 	.short	(.L_23 - .L_22)


	//   ....[0]....
.L_22:
        /*0074*/ 	.word	0x00000660


	//----- nvinfo : EIATTR_REQNTID
	.align		4
.L_23:
        /*0078*/ 	.byte	0x04, 0x10
        /*007a*/ 	.short	(.L_25 - .L_24)
.L_24:
        /*007c*/ 	.word	0x00000100
        /*0080*/ 	.word	0x00000001
        /*0084*/ 	.word	0x00000001


	//----- nvinfo : EIATTR_CBANK_PARAM_SIZE
	.align		4
.L_25:
        /*0088*/ 	.byte	0x03, 0x19
        /*008a*/ 	.short	0x002c


	//----- nvinfo : EIATTR_PARAM_CBANK
	.align		4
        /*008c*/ 	.byte	0x04, 0x0a
        /*008e*/ 	.short	(.L_27 - .L_26)
	.align		4
.L_26:
        /*0090*/ 	.word	index@(.nv.constant0.triton_poi_fused_cat_23)
        /*0094*/ 	.short	0x0210
        /*0096*/ 	.short	0x002c


	//----- nvinfo : EIATTR_SW_WAR
	.align		4
.L_27:
        /*0098*/ 	.byte	0x04, 0x36
        /*009a*/ 	.short	(.L_29 - .L_28)
.L_28:
        /*009c*/ 	.word	0x00000008
.L_29:


//--------------------- .nv.callgraph             --------------------------
	.section	.nv.callgraph,"",@"SHT_CUDA_CALLGRAPH"
	.align	4
	.sectionentsize	8
	.align		4
        /*0000*/ 	.word	0x00000000
	.align		4
        /*0004*/ 	.word	0xffffffff
	.align		4
        /*0008*/ 	.word	0x00000000
	.align		4
        /*000c*/ 	.word	0xfffffffe
	.align		4
        /*0010*/ 	.word	0x00000000
	.align		4
        /*0014*/ 	.word	0xfffffffd
	.align		4
        /*0018*/ 	.word	0x00000000
	.align		4
        /*001c*/ 	.word	0xfffffffc


//--------------------- .text.triton_poi_fused_cat_23 --------------------------
	.section	.text.triton_poi_fused_cat_23,"ax",@progbits
	.align	128
        .global         triton_poi_fused_cat_23
        .type           triton_poi_fused_cat_23,@function
        .size           triton_poi_fused_cat_23,(.L_x_1 - triton_poi_fused_cat_23)
        .other          triton_poi_fused_cat_23,@"STO_CUDA_ENTRY STV_DEFAULT"
triton_poi_fused_cat_23:
.text.triton_poi_fused_cat_23:
[----:B------:R-:W-:Y:S01]  /*0000*/  LDC R1, c[0x0][0x28] ;  /* 0x00000a00ff017b82 */ /* 0x000fe20000000800 */
[----:B------:R-:W1:Y:S07]  /*0010*/  S2R R0, SR_TID.X ;  /* 0x0000000000007919 */ /* 0x000e6e0000002100 */
[----:B------:R-:W2:Y:S01]  /*0020*/  LDC.64 R6, c[0x0][0x210] ;  /* 0x00008400ff067b82 */ /* 0x000ea20000000a00 */
[----:B------:R-:W-:Y:S01]  /*0030*/  ULDC.64 UR4, c[0x0][0x208] ;  /* 0x0000820000047ab9 */ /* 0x000fe20000000a00 */
[----:B------:R-:W3:Y:S06]  /*0040*/  S2R R3, SR_CTAID.X ;  /* 0x0000000000037919 */ /* 0x000eec0000002500 */
[----:B------:R-:W4:Y:S08]  /*0050*/  LDC.64 R8, c[0x0][0x228] ;  /* 0x00008a00ff087b82 */ /* 0x000f300000000a00 */
[----:B------:R-:W5:Y:S08]  /*0060*/  LDC.64 R14, c[0x0][0x220] ;  /* 0x00008800ff0e7b82 */ /* 0x000f700000000a00 */
[----:B------:R-:W4:Y:S01]  /*0070*/  LDC.64 R12, c[0x0][0x218] ;  /* 0x00008600ff0c7b82 */ /* 0x000f220000000a00 */
[----:B-1----:R-:W-:-:S05]  /*0080*/  IMAD.SHL.U32 R0, R0, 0x2, RZ ;  /* 0x0000000200007824 */ /* 0x002fca00078e00ff */
[----:B------:R-:W-:-:S04]  /*0090*/  LOP3.LUT R0, R0, 0x1fe, RZ, 0xc0, !PT ;  /* 0x000001fe00007812 */ /* 0x000fc800078ec0ff */
[----:B---3--:R-:W-:-:S04]  /*00a0*/  LEA R0, R3, R0, 0x9 ;  /* 0x0000000003007211 */ /* 0x008fc800078e48ff */
[----:B------:R-:W-:-:S04]  /*00b0*/  SHF.R.S32.HI R3, RZ, 0x1f, R0 ;  /* 0x0000001fff037819 */ /* 0x000fc80000011400 */
[----:B------:R-:W-:-:S04]  /*00c0*/  LEA.HI R3, R3, R0, RZ, 0x9 ;  /* 0x0000000003037211 */ /* 0x000fc800078f48ff */
[----:B------:R-:W-:Y:S02]  /*00d0*/  LOP3.LUT R5, R3, 0xfffffe00, RZ, 0xc0, !PT ;  /* 0xfffffe0003057812 */ /* 0x000fe400078ec0ff */
[----:B------:R-:W-:-:S03]  /*00e0*/  SHF.R.S32.HI R3, RZ, 0x9, R3 ;  /* 0x00000009ff037819 */ /* 0x000fc60000011403 */
[----:B------:R-:W-:-:S05]  /*00f0*/  IMAD.IADD R10, R0, 0x1, -R5 ;  /* 0x00000001000a7824 */ /* 0x000fca00078e0a05 */
[----:B------:R-:W-:Y:S02]  /*0100*/  ISETP.GE.AND P1, PT, R10, 0x80, PT ;  /* 0x000000800a00780c */ /* 0x000fe40003f26270 */
[----:B------:R-:W-:Y:S02]  /*0110*/  LEA R11, R3, R10, 0x7 ;  /* 0x0000000a030b7211 */ /* 0x000fe400078e38ff */
[----:B------:R-:W-:-:S03]  /*0120*/  CS2R R2, SRZ ;  /* 0x0000000000027805 */ /* 0x000fc6000001ff00 */
[----:B--2---:R-:W-:-:S06]  /*0130*/  IMAD.WIDE R6, R11, 0x4, R6 ;  /* 0x000000040b067825 */ /* 0x004fcc00078e0206 */
[----:B------:R1:W2:Y:S01]  /*0140*/  @!P1 LDG.E.EL.64 R2, desc[UR4][R6.64] ;  /* 0x0000000406029981 */ /* 0x0002a2000c2e1b00 */
[----:B------:R-:W-:Y:S02]  /*0150*/  ISETP.GT.AND P2, PT, R10, 0x17f, PT ;  /* 0x0000017f0a00780c */ /* 0x000fe40003f44270 */
[----:B------:R-:W-:Y:S01]  /*0160*/  CS2R R4, SRZ ;  /* 0x0000000000047805 */ /* 0x000fe2000001ff00 */
[----:B----4-:R-:W-:-:S10]  /*0170*/  IMAD.WIDE R8, R11, 0x4, R8 ;  /* 0x000000040b087825 */ /* 0x010fd400078e0208 */
[----:B------:R3:W4:Y:S01]  /*0180*/  @P2 LDG.E.EL.64 R4, desc[UR4][R8.64+-0x600] ;  /* 0xfffa000408042981 */ /* 0x000722000c2e1b00 */
[----:B------:R-:W-:Y:S02]  /*0190*/  LOP3.LUT R10, R10, 0xffffff80, RZ, 0xc0, !PT ;  /* 0xffffff800a0a7812 */ /* 0x000fe400078ec0ff */
[----:B-1----:R-:W-:Y:S01]  /*01a0*/  CS2R R6, SRZ ;  /* 0x0000000000067805 */ /* 0x002fe2000001ff00 */
[C---:B-----5:R-:W-:Y:S01]  /*01b0*/  IMAD.WIDE R14, R11.reuse, 0x4, R14 ;  /* 0x000000040b0e7825 */ /* 0x060fe200078e020e */
[C---:B------:R-:W-:Y:S02]  /*01c0*/  ISETP.NE.AND P3, PT, R10.reuse, 0x100, PT ;  /* 0x000001000a00780c */ /* 0x040fe40003f65270 */
[----:B------:R-:W-:Y:S01]  /*01d0*/  ISETP.NE.AND P0, PT, R10, 0x80, PT ;  /* 0x000000800a00780c */ /* 0x000fe20003f05270 */
[----:B0-----:R-:W-:Y:S01]  /*01e0*/  IMAD.WIDE R12, R11, 0x4, R12 ;  /* 0x000000040b0c7825 */ /* 0x001fe200078e020c */
[----:B---3--:R-:W-:-:S09]  /*01f0*/  CS2R R8, SRZ ;  /* 0x0000000000087805 */ /* 0x008fd2000001ff00 */
[----:B------:R0:W3:Y:S04]  /*0200*/  @!P3 LDG.E.EL.64 R6, desc[UR4][R14.64+-0x400] ;  /* 0xfffc00040e06b981 */ /* 0x0000e8000c2e1b00 */
[----:B------:R1:W5:Y:S01]  /*0210*/  @!P0 LDG.E.EL.64 R8, desc[UR4][R12.64+-0x200] ;  /* 0xfffe00040c088981 */ /* 0x000362000c2e1b00 */
[----:B------:R-:W-:Y:S01]  /*0220*/  IMAD.MOV.U32 R19, RZ, RZ, 0x3e800000 ;  /* 0x3e800000ff137424 */ /* 0x000fe200078e00ff */
[----:B--2---:R-:W-:-:S05]  /*0230*/  SEL R10, R2, RZ, !P1 ;  /* 0x000000ff020a7207 */ /* 0x004fca0004800000 */
[----:B------:R-:W-:-:S04]  /*0240*/  FADD R2, RZ, -R10 ;  /* 0x8000000aff027221 */ /* 0x000fc80000000000 */
[----:B------:R-:W-:-:S05]  /*0250*/  FMUL R16, R2, 1.4426950216293334961 ;  /* 0x3fb8aa3b02107820 */ /* 0x000fca0000400000 */
[----:B------:R-:W-:Y:S02]  /*0260*/  FSETP.GEU.AND P4, PT, R16, -126, PT ;  /* 0xc2fc00001000780b */ /* 0x000fe40003f8e000 */
[----:B----4-:R-:W-:Y:S02]  /*0270*/  SEL R11, R4, RZ, P2 ;  /* 0x000000ff040b7207 */ /* 0x010fe40001000000 */
[----:B------:R-:W-:Y:S02]  /*0280*/  SEL R5, R5, RZ, P2 ;  /* 0x000000ff05057207 */ /* 0x000fe40001000000 */
[----:B------:R-:W-:Y:S01]  /*0290*/  SEL R4, R3, RZ, !P1 ;  /* 0x000000ff03047207 */ /* 0x000fe20004800000 */
[----:B------:R-:W-:-:S04]  /*02a0*/  FADD R2, RZ, -R11 ;  /* 0x8000000bff027221 */ /* 0x000fc80000000000 */
[----:B0-----:R-:W-:Y:S01]  /*02b0*/  FMUL R14, R2, 1.4426950216293334961 ;  /* 0x3fb8aa3b020e7820 */ /* 0x001fe20000400000 */
[----:B------:R-:W-:Y:S01]  /*02c0*/  FADD R2, RZ, -R5 ;  /* 0x80000005ff027221 */ /* 0x000fe20000000000 */
[----:B------:R-:W-:-:S03]  /*02d0*/  @!P4 FMUL R16, R16, 0.5 ;  /* 0x3f0000001010c820 */ /* 0x000fc60000400000 */
[----:B------:R-:W-:Y:S01]  /*02e0*/  FSETP.GEU.AND P5, PT, R14, -126, PT ;  /* 0xc2fc00000e00780b */ /* 0x000fe20003fae000 */
[----:B-1----:R-:W0:Y:S01]  /*02f0*/  MUFU.EX2 R12, R16 ;  /* 0x00000010000c7308 */ /* 0x002e220000000800 */
[----:B------:R-:W-:Y:S01]  /*0300*/  FMUL R15, R2, 1.4426950216293334961 ;  /* 0x3fb8aa3b020f7820 */ /* 0x000fe20000400000 */
[----:B------:R-:W-:Y:S01]  /*0310*/  FADD R2, RZ, -R4 ;  /* 0x80000004ff027221 */ /* 0x000fe20000000000 */
[----:B---3--:R-:W-:Y:S02]  /*0320*/  SEL R6, R6, RZ, !P3 ;  /* 0x000000ff06067207 */ /* 0x008fe40005800000 */
[----:B------:R-:W-:Y:S01]  /*0330*/  SEL R7, R7, RZ, !P3 ;  /* 0x000000ff07077207 */ /* 0x000fe20005800000 */
[----:B------:R-:W-:Y:S01]  /*0340*/  FMUL R2, R2, 1.4426950216293334961 ;  /* 0x3fb8aa3b02027820 */ /* 0x000fe20000400000 */
[----:B------:R-:W-:-:S05]  /*0350*/  FSETP.GEU.AND P6, PT, R15, -126, PT ;  /* 0xc2fc00000f00780b */ /* 0x000fca0003fce000 */
[----:B------:R-:W-:Y:S01]  /*0360*/  @!P5 FMUL R14, R14, 0.5 ;  /* 0x3f0000000e0ed820 */ /* 0x000fe20000400000 */
[----:B0-----:R-:W-:Y:S01]  /*0370*/  @!P4 FMUL R12, R12, R12 ;  /* 0x0000000c0c0cc220 */ /* 0x001fe20000400000 */
[----:B------:R-:W-:Y:S02]  /*0380*/  FSETP.GEU.AND P4, PT, R2, -126, PT ;  /* 0xc2fc00000200780b */ /* 0x000fe40003f8e000 */
[----:B------:R-:W0:Y:S01]  /*0390*/  MUFU.EX2 R13, R14 ;  /* 0x0000000e000d7308 */ /* 0x000e220000000800 */
[----:B------:R-:W-:-:S03]  /*03a0*/  FADD R12, R12, 1 ;  /* 0x3f8000000c0c7421 */ /* 0x000fc60000000000 */
[----:B------:R-:W-:-:S04]  /*03b0*/  @!P6 FMUL R15, R15, 0.5 ;  /* 0x3f0000000f0fe820 */ /* 0x000fc80000400000 */
[----:B------:R-:W1:Y:S03]  /*03c0*/  MUFU.EX2 R16, R15 ;  /* 0x0000000f00107308 */ /* 0x000e660000000800 */
[----:B------:R-:W-:Y:S01]  /*03d0*/  @!P4 FMUL R2, R2, 0.5 ;  /* 0x3f0000000202c820 */ /* 0x000fe20000400000 */
[----:B0-----:R-:W-:-:S04]  /*03e0*/  @!P5 FMUL R13, R13, R13 ;  /* 0x0000000d0d0dd220 */ /* 0x001fc80000400000 */
[----:B------:R-:W0:Y:S01]  /*03f0*/  MUFU.EX2 R3, R2 ;  /* 0x0000000200037308 */ /* 0x000e220000000800 */
[----:B------:R-:W-:Y:S01]  /*0400*/  FSETP.GT.AND P5, PT, R12, 8.50705917302346158658e+37, PT ;  /* 0x7e8000000c00780b */ /* 0x000fe20003fa4000 */
[----:B------:R-:W-:Y:S01]  /*0410*/  FADD R17, R13, 1 ;  /* 0x3f8000000d117421 */ /* 0x000fe20000000000 */
[----:B-1----:R-:W-:-:S04]  /*0420*/  @!P6 FMUL R16, R16, R16 ;  /* 0x000000101010e220 */ /* 0x002fc80000400000 */
[----:B------:R-:W-:Y:S01]  /*0430*/  FSETP.GT.AND P6, PT, R17, 8.50705917302346158658e+37, PT ;  /* 0x7e8000001100780b */ /* 0x000fe20003fc4000 */
[----:B------:R-:W-:-:S03]  /*0440*/  FADD R16, R16, 1 ;  /* 0x3f80000010107421 */ /* 0x000fc60000000000 */
[----:B------:R-:W-:-:S03]  /*0450*/  FSEL R14, R19, 1, P6 ;  /* 0x3f800000130e7808 */ /* 0x000fc60003000000 */
[----:B------:R-:W-:Y:S01]  /*0460*/  @P5 FMUL R12, R12, 0.25 ;  /* 0x3e8000000c0c5820 */ /* 0x000fe20000400000 */
[----:B0-----:R-:W-:Y:S01]  /*0470*/  @!P4 FMUL R3, R3, R3 ;  /* 0x000000030303c220 */ /* 0x001fe20000400000 */
[----:B------:R-:W-:-:S03]  /*0480*/  FSETP.GT.AND P4, PT, R16, 8.50705917302346158658e+37, PT ;  /* 0x7e8000001000780b */ /* 0x000fc60003f84000 */
[----:B------:R-:W-:Y:S01]  /*0490*/  FADD R13, R3, 1 ;  /* 0x3f800000030d7421 */ /* 0x000fe20000000000 */
[----:B------:R-:W-:Y:S01]  /*04a0*/  MUFU.RCP R12, R12 ;  /* 0x0000000c000c7308 */ /* 0x000fe20000001000 */
[----:B------:R-:W-:Y:S01]  /*04b0*/  @P6 FMUL R17, R17, 0.25 ;  /* 0x3e80000011116820 */ /* 0x000fe20000400000 */
[----:B------:R-:W0:Y:S01]  /*04c0*/  LDC.64 R2, c[0x0][0x230] ;  /* 0x00008c00ff027b82 */ /* 0x000e220000000a00 */
[----:B------:R-:W-:Y:S02]  /*04d0*/  FSEL R15, R19, 1, P4 ;  /* 0x3f800000130f7808 */ /* 0x000fe40002000000 */
[----:B------:R-:W-:-:S03]  /*04e0*/  FSETP.GT.AND P6, PT, R13, 8.50705917302346158658e+37, PT ;  /* 0x7e8000000d00780b */ /* 0x000fc60003fc4000 */
[----:B------:R-:W1:Y:S01]  /*04f0*/  MUFU.RCP R17, R17 ;  /* 0x0000001100117308 */ /* 0x000e620000001000 */
[----:B------:R-:W-:-:S07]  /*0500*/  @P4 FMUL R16, R16, 0.25 ;  /* 0x3e80000010104820 */ /* 0x000fce0000400000 */
[----:B------:R-:W2:Y:S02]  /*0510*/  MUFU.RCP R16, R16 ;  /* 0x0000001000107308 */ /* 0x000ea40000001000 */
[----:B------:R-:W-:Y:S01]  /*0520*/  @P6 FMUL R13, R13, 0.25 ;  /* 0x3e8000000d0d6820 */ /* 0x000fe20000400000 */
[----:B-1----:R-:W-:-:S05]  /*0530*/  FMUL R14, R17, R14 ;  /* 0x0000000e110e7220 */ /* 0x002fca0000400000 */
[----:B------:R-:W1:Y:S01]  /*0540*/  MUFU.RCP R13, R13 ;  /* 0x0000000d000d7308 */ /* 0x000e620000001000 */
[----:B0-----:R-:W-:-:S04]  /*0550*/  IMAD.WIDE R2, R0, 0x4, R2 ;  /* 0x0000000400027825 */ /* 0x001fc800078e0202 */
[----:B--2---:R-:W-:Y:S01]  /*0560*/  FMUL R18, R16, R15 ;  /* 0x0000000f10127220 */ /* 0x004fe20000400000 */
[----:B------:R-:W-:Y:S01]  /*0570*/  FMUL R15, R11, R14 ;  /* 0x0000000e0b0f7220 */ /* 0x000fe20000400000 */
[C---:B------:R-:W-:Y:S02]  /*0580*/  FSEL R11, R19.reuse, 1, P5 ;  /* 0x3f800000130b7808 */ /* 0x040fe40002800000 */
[----:B------:R-:W-:Y:S01]  /*0590*/  FSEL R14, R19, 1, P6 ;  /* 0x3f800000130e7808 */ /* 0x000fe20003000000 */
[----:B------:R-:W-:Y:S01]  /*05a0*/  FMUL R18, R5, R18 ;  /* 0x0000001205127220 */ /* 0x000fe20000400000 */
[----:B------:R-:W-:Y:S01]  /*05b0*/  @P3 FSEL R6, R15, RZ, P2 ;  /* 0x000000ff0f063208 */ /* 0x000fe20001000000 */
[----:B------:R-:W-:Y:S01]  /*05c0*/  FMUL R11, R12, R11 ;  /* 0x0000000b0c0b7220 */ /* 0x000fe20000400000 */
[----:B-----5:R-:W-:Y:S01]  /*05d0*/  SEL R5, R8, RZ, !P0 ;  /* 0x000000ff08057207 */ /* 0x020fe20004000000 */
[----:B-1----:R-:W-:Y:S01]  /*05e0*/  FMUL R13, R13, R14 ;  /* 0x0000000e0d0d7220 */ /* 0x002fe20000400000 */
[----:B------:R-:W-:Y:S01]  /*05f0*/  @P3 FSEL R7, R18, RZ, P2 ;  /* 0x000000ff12073208 */ /* 0x000fe20001000000 */
[----:B------:R-:W-:Y:S01]  /*0600*/  FMUL R10, R10, R11 ;  /* 0x0000000b0a0a7220 */ /* 0x000fe20000400000 */
[----:B------:R-:W-:Y:S01]  /*0610*/  @P1 FSEL R10, R5, R6, !P0 ;  /* 0x00000006050a1208 */ /* 0x000fe20004000000 */
[----:B------:R-:W-:Y:S01]  /*0620*/  FMUL R11, R4, R13 ;  /* 0x0000000d040b7220 */ /* 0x000fe20000400000 */
[----:B------:R-:W-:-:S04]  /*0630*/  SEL R4, R9, RZ, !P0 ;  /* 0x000000ff09047207 */ /* 0x000fc80004000000 */
[----:B------:R-:W-:-:S05]  /*0640*/  @P1 FSEL R11, R4, R7, !P0 ;  /* 0x00000007040b1208 */ /* 0x000fca0004000000 */
[----:B------:R-:W-:Y:S01]  /*0650*/  STG.E.64 desc[UR4][R2.64], R10 ;  /* 0x0000000a02007986 */ /* 0x000fe2000c101b04 */
[----:B------:R-:W-:Y:S05]  /*0660*/  EXIT ;  /* 0x000000000000794d */ /* 0x000fea0003800000 */
.L_x_0:
[----:B------:R-:W-:-:S00]  /*0670*/  BRA `(.L_x_0) ;  /* 0xfffffffc00fc7947 */ /* 0x000fc0000383ffff */
[----:B------:R-:W-:-:S00]  /*0680*/  NOP ;  /* 0x0000000000007918 */ /* 0x000fc00000000000 */
[----:B------:R-:W-:-:S00]  /*0690*/  NOP ;  /* 0x0000000000007918 */ /* 0x000fc00000000000 */
[----:B------:R-:W-:-:S00]  /*06a0*/  NOP ;  /* 0x0000000000007918 */ /* 0x000fc00000000000 */
[----:B------:R-:W-:-:S00]  /*06b0*/  NOP ;  /* 0x0000000000007918 */ /* 0x000fc00000000000 */
[----:B------:R-:W-:-:S00]  /*06c0*/  NOP ;  /* 0x0000000000007918 */ /* 0x000fc00000000000 */
[----:B------:R-:W-:-:S00]  /*06d0*/  NOP ;  /* 0x0000000000007918 */ /* 0x000fc00000000000 */
[----:B------:R-:W-:-:S00]  /*06e0*/  NOP ;  /* 0x0000000000007918 */ /* 0x000fc00000000000 */
[----:B------:R-:W-:-:S00]  /*06f0*/  NOP ;  /* 0x0000000000007918 */ /* 0x000fc00000000000 */
.L_x_1:


//--------------------- .nv.constant0.triton_poi_fused_cat_23 --------------------------
	.section	.nv.constant0.triton_poi_fused_cat_23,"a",@progbits
	.sectionflags	@""
	.align	4
.nv.constant0.triton_poi_fused_cat_23:
	.zero		572
